//
// Generated by NVIDIA NVVM Compiler
//
// Compiler Build ID: CL-36424714
// Cuda compilation tools, release 13.0, V13.0.88
// Based on NVVM 20.0.0
//

.version 9.0
.target sm_100
.address_size 64

	// .globl	_Z16vector_add_naivePfS_S_i

.visible .entry _Z16vector_add_naivePfS_S_i(
	.param .u64 .ptr .align 1 _Z16vector_add_naivePfS_S_i_param_0,
	.param .u64 .ptr .align 1 _Z16vector_add_naivePfS_S_i_param_1,
	.param .u64 .ptr .align 1 _Z16vector_add_naivePfS_S_i_param_2,
	.param .u32 _Z16vector_add_naivePfS_S_i_param_3
)
{
	.reg .pred 	%p<2>;
	.reg .b32 	%r<6>;
	.reg .b32 	%f<4>;
	.reg .b64 	%rd<11>;

	ld.param.u64 	%rd1, [_Z16vector_add_naivePfS_S_i_param_0];
	ld.param.u64 	%rd2, [_Z16vector_add_naivePfS_S_i_param_1];
	ld.param.u64 	%rd3, [_Z16vector_add_naivePfS_S_i_param_2];
	ld.param.u32 	%r2, [_Z16vector_add_naivePfS_S_i_param_3];
	mov.u32 	%r3, %ctaid.x;
	mov.u32 	%r4, %ntid.x;
	mov.u32 	%r5, %tid.x;
	mad.lo.s32 	%r1, %r3, %r4, %r5;
	setp.ge.s32 	%p1, %r1, %r2;
	@%p1 bra 	$L__BB0_2;
	cvta.to.global.u64 	%rd4, %rd1;
	cvta.to.global.u64 	%rd5, %rd2;
	cvta.to.global.u64 	%rd6, %rd3;
	mul.wide.s32 	%rd7, %r1, 4;
	add.s64 	%rd8, %rd4, %rd7;
	ld.global.f32 	%f1, [%rd8];
	add.s64 	%rd9, %rd5, %rd7;
	ld.global.f32 	%f2, [%rd9];
	add.f32 	%f3, %f1, %f2;
	add.s64 	%rd10, %rd6, %rd7;
	st.global.f32 	[%rd10], %f3;
$L__BB0_2:
	ret;

}


// ===== COMPILED SASS (sm_100) =====

	.target	sm_100

	.elftype	@"ET_EXEC"


//--------------------- .note.nv.tkinfo           --------------------------
	.section	.note.nv.tkinfo,"",@"SHT_NOTE"
	.sectionflags	@"SHF_NOTE_NV_TKINFO"
	.tkinfo
        /*0018*/ 	.word	0x00000002
        /*0030*/ 	.string	""
        /*0030*/ 	.string	"ptxas"
        /*0030*/ 	.string	"Cuda compilation tools, release 13.0, V13.0.88"
        /*0030*/ 	.string	"Build cuda_13.0.r13.0/compiler.36424714_0"
        /*0030*/ 	.string	"-arch sm_100 -m 64 "



//--------------------- .note.nv.cuinfo           --------------------------
	.section	.note.nv.cuinfo,"",@"SHT_NOTE"
	.sectionflags	@"SHF_NOTE_NV_CUINFO"
        /*0018*/ 	.short	0x0002
        /*001a*/ 	.short	0x0064
        /*001c*/ 	.short	0x0082
	.zero		2


//--------------------- .nv.info                  --------------------------
	.section	.nv.info,"",@"SHT_CUDA_INFO"
	.align	4


	//----- nvinfo : EIATTR_REGCOUNT
	.align		4
        /*0000*/ 	.byte	0x04, 0x2f
        /*0002*/ 	.short	(.L_1 - .L_0)
	.align		4
.L_0:
        /*0004*/ 	.word	index@(_Z16vector_add_naivePfS_S_i)
        /*0008*/ 	.word	0x0000000c


	//----- nvinfo : EIATTR_FRAME_SIZE
	.align		4
.L_1:
        /*000c*/ 	.byte	0x04, 0x11
        /*000e*/ 	.short	(.L_3 - .L_2)
	.align		4
.L_2:
        /*0010*/ 	.word	index@(_Z16vector_add_naivePfS_S_i)
        /*0014*/ 	.word	0x00000000


	//----- nvinfo : EIATTR_MIN_STACK_SIZE
	.align		4
.L_3:
        /*0018*/ 	.byte	0x04, 0x12
        /*001a*/ 	.short	(.L_5 - .L_4)
	.align		4
.L_4:
        /*001c*/ 	.word	index@(_Z16vector_add_naivePfS_S_i)
        /*0020*/ 	.word	0x00000000
.L_5:


//--------------------- .nv.compat                --------------------------
	.section	.nv.compat,"",@"SHT_CUDA_COMPAT_INFO"
	.align	4
        /*0000*/ 	.byte	0x02, 0x09, 0x00, 0x00, 0x02, 0x02, 0x01, 0x00, 0x02, 0x05, 0x05, 0x00, 0x03, 0x07, 0x01, 0x01
        /*0010*/ 	.byte	0x02, 0x03, 0x00, 0x00, 0x02, 0x06, 0x01, 0x00, 0x04, 0x0b, 0x08, 0x00, 0x09, 0x00, 0x00, 0x00
        /*0020*/ 	.byte	0x00, 0x00, 0x00, 0x00


//--------------------- .nv.info._Z16vector_add_naivePfS_S_i --------------------------
	.section	.nv.info._Z16vector_add_naivePfS_S_i,"",@"SHT_CUDA_INFO"
	.sectionflags	@""
	.align	4


	//----- nvinfo : EIATTR_CUDA_API_VERSION
	.align		4
        /*0000*/ 	.byte	0x04, 0x37
        /*0002*/ 	.short	(.L_7 - .L_6)
.L_6:
        /*0004*/ 	.word	0x00000082


	//----- nvinfo : EIATTR_KPARAM_INFO
	.align		4
.L_7:
        /*0008*/ 	.byte	0x04, 0x17
        /*000a*/ 	.short	(.L_9 - .L_8)
.L_8:
        /*000c*/ 	.word	0x00000000
        /*0010*/ 	.short	0x0003
        /*0012*/ 	.short	0x0018
        /*0014*/ 	.byte	0x00, 0xf0, 0x11, 0x00


	//----- nvinfo : EIATTR_KPARAM_INFO
	.align		4
.L_9:
        /*0018*/ 	.byte	0x04, 0x17
        /*001a*/ 	.short	(.L_11 - .L_10)
.L_10:
        /*001c*/ 	.word	0x00000000
        /*0020*/ 	.short	0x0002
        /*0022*/ 	.short	0x0010
        /*0024*/ 	.byte	0x00, 0xf5, 0x21, 0x00


	//----- nvinfo : EIATTR_KPARAM_INFO
	.align		4
.L_11:
        /*0028*/ 	.byte	0x04, 0x17
        /*002a*/ 	.short	(.L_13 - .L_12)
.L_12:
        /*002c*/ 	.word	0x00000000
        /*0030*/ 	.short	0x0001
        /*0032*/ 	.short	0x0008
        /*0034*/ 	.byte	0x00, 0xf5, 0x21, 0x00


	//----- nvinfo : EIATTR_KPARAM_INFO
	.align		4
.L_13:
        /*0038*/ 	.byte	0x04, 0x17
        /*003a*/ 	.short	(.L_15 - .L_14)
.L_14:
        /*003c*/ 	.word	0x00000000
        /*0040*/ 	.short	0x0000
        /*0042*/ 	.short	0x0000
        /*0044*/ 	.byte	0x00, 0xf5, 0x21, 0x00


	//----- nvinfo : EIATTR_SPARSE_MMA_MASK
	.align		4
.L_15:
        /*0048*/ 	.byte	0x03, 0x50
        /*004a*/ 	.short	0x0000


	//----- nvinfo : EIATTR_MAXREG_COUNT
	.align		4
        /*004c*/ 	.byte	0x03, 0x1b
        /*004e*/ 	.short	0x00ff


	//----- nvinfo : EIATTR_MERCURY_ISA_VERSION
	.align		4
        /*0050*/ 	.byte	0x03, 0x5f
        /*0052*/ 	.short	0x0101


	//----- nvinfo : EIATTR_VRC_CTA_INIT_COUNT
	.align		4
        /*0054*/ 	.byte	0x02, 0x4a
	.zero		1
	.zero		1


	//----- nvinfo : EIATTR_EXIT_INSTR_OFFSETS
	.align		4
        /*0058*/ 	.byte	0x04, 0x1c
        /*005a*/ 	.short	(.L_17 - .L_16)


	//   ....[0]....
.L_16:
        /*005c*/ 	.word	0x00000070


	//   ....[1]....
        /*0060*/ 	.word	0x00000130


	//----- nvinfo : EIATTR_CBANK_PARAM_SIZE
	.align		4
.L_17:
        /*0064*/ 	.byte	0x03, 0x19
        /*0066*/ 	.short	0x001c


	//----- nvinfo : EIATTR_PARAM_CBANK
	.align		4
        /*0068*/ 	.byte	0x04, 0x0a
        /*006a*/ 	.short	(.L_19 - .L_18)
	.align		4
.L_18:
        /*006c*/ 	.word	index@(.nv.constant0._Z16vector_add_naivePfS_S_i)
        /*0070*/ 	.short	0x0380
        /*0072*/ 	.short	0x001c


	//----- nvinfo : EIATTR_SW_WAR
	.align		4
.L_19:
        /*0074*/ 	.byte	0x04, 0x36
        /*0076*/ 	.short	(.L_21 - .L_20)
.L_20:
        /*0078*/ 	.word	0x00000008
.L_21:


//--------------------- .nv.callgraph             --------------------------
	.section	.nv.callgraph,"",@"SHT_CUDA_CALLGRAPH"
	.align	4
	.sectionentsize	8
	.align		4
        /*0000*/ 	.word	0x00000000
	.align		4
        /*0004*/ 	.word	0xffffffff
	.align		4
        /*0008*/ 	.word	0x00000000
	.align		4
        /*000c*/ 	.word	0xfffffffe
	.align		4
        /*0010*/ 	.word	0x00000000
	.align		4
        /*0014*/ 	.word	0xfffffffd
	.align		4
        /*0018*/ 	.word	0x00000000
	.align		4
        /*001c*/ 	.word	0xfffffffc


//--------------------- .text._Z16vector_add_naivePfS_S_i --------------------------
	.section	.text._Z16vector_add_naivePfS_S_i,"ax",@progbits
	.align	128
        .global         _Z16vector_add_naivePfS_S_i
        .type           _Z16vector_add_naivePfS_S_i,@function
        .size           _Z16vector_add_naivePfS_S_i,(.L_x_1 - _Z16vector_add_naivePfS_S_i)
        .other          _Z16vector_add_naivePfS_S_i,@"STO_CUDA_ENTRY STV_DEFAULT"
_Z16vector_add_naivePfS_S_i:
.text._Z16vector_add_naivePfS_S_i:
[----:B------:R-:W-:Y:S01]  /*0000*/  LDC R1, c[0x0][0x37c] ;  /* 0x0000df00ff017b82 */ /* 0x000fe20000000800 */
[----:B------:R-:W0:Y:S07]  /*0010*/  S2R R0, SR_TID.X ;  /* 0x0000000000007919 */ /* 0x000e2e0000002100 */
[----:B------:R-:W0:Y:S01]  /*0020*/  S2UR UR4, SR_CTAID.X ;  /* 0x00000000000479c3 */ /* 0x000e220000002500 */
[----:B------:R-:W1:Y:S07]  /*0030*/  LDCU UR5, c[0x0][0x398] ;  /* 0x00007300ff0577ac */ /* 0x000e6e0008000800 */
[----:B------:R-:W0:Y:S02]  /*0040*/  LDC R9, c[0x0][0x360] ;  /* 0x0000d800ff097b82 */ /* 0x000e240000000800 */
[----:B0-----:R-:W-:-:S05]  /*0050*/  IMAD R9, R9, UR4, R0 ;  /* 0x0000000409097c24 */ /* 0x001fca000f8e0200 */
[----:B-1----:R-:W-:-:S13]  /*0060*/  ISETP.GE.AND P0, PT, R9, UR5, PT ;  /* 0x0000000509007c0c */ /* 0x002fda000bf06270 */
[----:B------:R-:W-:Y:S05]  /*0070*/  @P0 EXIT ;  /* 0x000000000000094d */ /* 0x000fea0003800000 */
[----:B------:R-:W0:Y:S01]  /*0080*/  LDC.64 R2, c[0x0][0x380] ;  /* 0x0000e000ff027b82 */ /* 0x000e220000000a00 */
[----:B------:R-:W1:Y:S07]  /*0090*/  LDCU.64 UR4, c[0x0][0x358] ;  /* 0x00006b00ff0477ac */ /* 0x000e6e0008000a00 */
[----:B------:R-:W2:Y:S08]  /*00a0*/  LDC.64 R4, c[0x0][0x388] ;  /* 0x0000e200ff047b82 */ /* 0x000eb00000000a00 */
[----:B------:R-:W3:Y:S01]  /*00b0*/  LDC.64 R6, c[0x0][0x390] ;  /* 0x0000e400ff067b82 */ /* 0x000ee20000000a00 */
[----:B0-----:R-:W-:-:S06]  /*00c0*/  IMAD.WIDE R2, R9, 0x4, R2 ;  /* 0x0000000409027825 */ /* 0x001fcc00078e0202 */
[----:B-1----:R-:W4:Y:S01]  /*00d0*/  LDG.E R2, desc[UR4][R2.64] ;  /* 0x0000000402027981 */ /* 0x002f22000c1e1900 */
[----:B--2---:R-:W-:-:S06]  /*00e0*/  IMAD.WIDE R4, R9, 0x4, R4 ;  /* 0x0000000409047825 */ /* 0x004fcc00078e0204 */
[----:B------:R-:W4:Y:S01]  /*00f0*/  LDG.E R5, desc[UR4][R4.64] ;  /* 0x0000000404057981 */ /* 0x000f22000c1e1900 */
[----:B---3--:R-:W-:-:S04]  /*0100*/  IMAD.WIDE R6, R9, 0x4, R6 ;  /* 0x0000000409067825 */ /* 0x008fc800078e0206 */
[----:B----4-:R-:W-:-:S05]  /*0110*/  FADD R9, R2, R5 ;  /* 0x0000000502097221 */ /* 0x010fca0000000000 */
[----:B------:R-:W-:Y:S01]  /*0120*/  STG.E desc[UR4][R6.64], R9 ;  /* 0x0000000906007986 */ /* 0x000fe2000c101904 */
[----:B------:R-:W-:Y:S05]  /*0130*/  EXIT ;  /* 0x000000000000794d */ /* 0x000fea0003800000 */
.L_x_0:
[----:B------:R-:W-:-:S00]  /*0140*/  BRA `(.L_x_0) ;  /* 0xfffffffc00fc7947 */ /* 0x000fc0000383ffff */
[----:B------:R-:W-:-:S00]  /*0150*/  NOP ;  /* 0x0000000000007918 */ /* 0x000fc00000000000 */
        /* <DEDUP_REMOVED lines=10> */
.L_x_1:


//--------------------- .nv.shared.reserved.0     --------------------------
	.section	.nv.shared.reserved.0,"aw",@nobits
	.weak		__nv_reservedSMEM_offset_0_alias
	.size		__nv_reservedSMEM_offset_0_alias, 0, 64
	.other		__nv_reservedSMEM_offset_0_alias,@"STO_CUDA_RESERVED_SHARED STV_DEFAULT"
__nv_reservedSMEM_offset_0_alias:
	.zero		0
	.zero		64


//--------------------- .nv.constant0._Z16vector_add_naivePfS_S_i --------------------------
	.section	.nv.constant0._Z16vector_add_naivePfS_S_i,"a",@progbits
	.sectionflags	@""
	.align	4
.nv.constant0._Z16vector_add_naivePfS_S_i:
	.zero		924


//--------------------- SYMBOLS --------------------------

	.type		.nv.reservedSmem.offset0,@object
	.size		.nv.reservedSmem.offset0,0x4
